//
// Generated by NVIDIA NVVM Compiler
//
// Compiler Build ID: CL-36424714
// Cuda compilation tools, release 13.0, V13.0.88
// Based on NVVM 20.0.0
//

.version 9.0
.target sm_100
.address_size 64

	// .globl	_Z7kernel1v
.extern .func  (.param .b32 func_retval0) vprintf
(
	.param .b64 vprintf_param_0,
	.param .b64 vprintf_param_1
)
;
.global .align 1 .b8 $str[18] = {104, 101, 108, 108, 111, 32, 102, 114, 111, 109, 32, 71, 80, 85, 32, 49, 10};
.global .align 1 .b8 $str$1[19] = {104, 101, 108, 108, 111, 32, 102, 114, 111, 109, 32, 71, 80, 85, 32, 50, 32, 10};

.visible .entry _Z7kernel1v()
{
	.reg .b32 	%r<3>;
	.reg .b64 	%rd<3>;

	mov.u64 	%rd1, $str;
	cvta.global.u64 	%rd2, %rd1;
	{ // callseq 0, 0
	.param .b64 param0;
	st.param.b64 	[param0], %rd2;
	.param .b64 param1;
	st.param.b64 	[param1], 0;
	.param .b32 retval0;
	call.uni (retval0), 
	vprintf, 
	(
	param0, 
	param1
	);
	ld.param.b32 	%r1, [retval0];
	} // callseq 0
	ret;

}
	// .globl	_Z7kernel2v
.visible .entry _Z7kernel2v()
{
	.reg .b32 	%r<3>;
	.reg .b64 	%rd<3>;

	mov.u64 	%rd1, $str$1;
	cvta.global.u64 	%rd2, %rd1;
	{ // callseq 1, 0
	.param .b64 param0;
	st.param.b64 	[param0], %rd2;
	.param .b64 param1;
	st.param.b64 	[param1], 0;
	.param .b32 retval0;
	call.uni (retval0), 
	vprintf, 
	(
	param0, 
	param1
	);
	ld.param.b32 	%r1, [retval0];
	} // callseq 1
	ret;

}


// ===== COMPILED SASS (sm_100) =====

	.target	sm_100

	.elftype	@"ET_EXEC"


//--------------------- .note.nv.tkinfo           --------------------------
	.section	.note.nv.tkinfo,"",@"SHT_NOTE"
	.sectionflags	@"SHF_NOTE_NV_TKINFO"
	.tkinfo
        /*0018*/ 	.word	0x00000002
        /*0030*/ 	.string	""
        /*0030*/ 	.string	"ptxas"
        /*0030*/ 	.string	"Cuda compilation tools, release 13.0, V13.0.88"
        /*0030*/ 	.string	"Build cuda_13.0.r13.0/compiler.36424714_0"
        /*0030*/ 	.string	"-arch sm_100 -m 64 "



//--------------------- .note.nv.cuinfo           --------------------------
	.section	.note.nv.cuinfo,"",@"SHT_NOTE"
	.sectionflags	@"SHF_NOTE_NV_CUINFO"
        /*0018*/ 	.short	0x0002
        /*001a*/ 	.short	0x0064
        /*001c*/ 	.short	0x0082
	.zero		2


//--------------------- .nv.info                  --------------------------
	.section	.nv.info,"",@"SHT_CUDA_INFO"
	.align	4


	//----- nvinfo : EIATTR_REGCOUNT
	.align		4
        /*0000*/ 	.byte	0x04, 0x2f
        /*0002*/ 	.short	(.L_3 - .L_2)
	.align		4
.L_2:
        /*0004*/ 	.word	index@(_Z7kernel1v)
        /*0008*/ 	.word	0x00000018


	//----- nvinfo : EIATTR_FRAME_SIZE
	.align		4
.L_3:
        /*000c*/ 	.byte	0x04, 0x11
        /*000e*/ 	.short	(.L_5 - .L_4)
	.align		4
.L_4:
        /*0010*/ 	.word	index@(_Z7kernel1v)
        /*0014*/ 	.word	0x00000000


	//----- nvinfo : EIATTR_REGCOUNT
	.align		4
.L_5:
        /*0018*/ 	.byte	0x04, 0x2f
        /*001a*/ 	.short	(.L_7 - .L_6)
	.align		4
.L_6:
        /*001c*/ 	.word	index@(_Z7kernel2v)
        /*0020*/ 	.word	0x00000018


	//----- nvinfo : EIATTR_FRAME_SIZE
	.align		4
.L_7:
        /*0024*/ 	.byte	0x04, 0x11
        /*0026*/ 	.short	(.L_9 - .L_8)
	.align		4
.L_8:
        /*0028*/ 	.word	index@(_Z7kernel2v)
        /*002c*/ 	.word	0x00000000


	//----- nvinfo : EIATTR_MIN_STACK_SIZE
	.align		4
.L_9:
        /*0030*/ 	.byte	0x04, 0x12
        /*0032*/ 	.short	(.L_11 - .L_10)
	.align		4
.L_10:
        /*0034*/ 	.word	index@(_Z7kernel2v)
        /*0038*/ 	.word	0x00000000


	//----- nvinfo : EIATTR_MIN_STACK_SIZE
	.align		4
.L_11:
        /*003c*/ 	.byte	0x04, 0x12
        /*003e*/ 	.short	(.L_13 - .L_12)
	.align		4
.L_12:
        /*0040*/ 	.word	index@(_Z7kernel1v)
        /*0044*/ 	.word	0x00000000
.L_13:


//--------------------- .nv.compat                --------------------------
	.section	.nv.compat,"",@"SHT_CUDA_COMPAT_INFO"
	.align	4
        /*0000*/ 	.byte	0x02, 0x09, 0x00, 0x00, 0x02, 0x02, 0x01, 0x00, 0x02, 0x05, 0x05, 0x00, 0x03, 0x07, 0x01, 0x01
        /*0010*/ 	.byte	0x02, 0x03, 0x00, 0x00, 0x02, 0x06, 0x01, 0x00, 0x04, 0x0b, 0x08, 0x00, 0x09, 0x00, 0x00, 0x00
        /*0020*/ 	.byte	0x00, 0x00, 0x00, 0x00


//--------------------- .nv.info._Z7kernel2v      --------------------------
	.section	.nv.info._Z7kernel2v,"",@"SHT_CUDA_INFO"
	.sectionflags	@""
	.align	4


	//----- nvinfo : EIATTR_CUDA_API_VERSION
	.align		4
        /*0000*/ 	.byte	0x04, 0x37
        /*0002*/ 	.short	(.L_15 - .L_14)
.L_14:
        /*0004*/ 	.word	0x00000082


	//----- nvinfo : EIATTR_SPARSE_MMA_MASK
	.align		4
.L_15:
        /*0008*/ 	.byte	0x03, 0x50
        /*000a*/ 	.short	0x0000


	//----- nvinfo : EIATTR_MAXREG_COUNT
	.align		4
        /*000c*/ 	.byte	0x03, 0x1b
        /*000e*/ 	.short	0x00ff


	//----- nvinfo : EIATTR_EXTERNS
	.align		4
        /*0010*/ 	.byte	0x04, 0x0f
        /*0012*/ 	.short	(.L_17 - .L_16)


	//   ....[0]....
	.align		4
.L_16:
        /*0014*/ 	.word	index@(vprintf)


	//----- nvinfo : EIATTR_MERCURY_ISA_VERSION
	.align		4
.L_17:
        /*0018*/ 	.byte	0x03, 0x5f
        /*001a*/ 	.short	0x0101


	//----- nvinfo : EIATTR_VRC_CTA_INIT_COUNT
	.align		4
        /*001c*/ 	.byte	0x02, 0x4a
	.zero		1
	.zero		1


	//----- nvinfo : EIATTR_SYSCALL_OFFSETS
	.align		4
        /*0020*/ 	.byte	0x04, 0x46
        /*0022*/ 	.short	(.L_19 - .L_18)


	//   ....[0]....
.L_18:
        /*0024*/ 	.word	0x00000080


	//----- nvinfo : EIATTR_EXIT_INSTR_OFFSETS
	.align		4
.L_19:
        /*0028*/ 	.byte	0x04, 0x1c
        /*002a*/ 	.short	(.L_21 - .L_20)


	//   ....[0]....
.L_20:
        /*002c*/ 	.word	0x00000090


	//----- nvinfo : EIATTR_SW_WAR
	.align		4
.L_21:
        /*0030*/ 	.byte	0x04, 0x36
        /*0032*/ 	.short	(.L_23 - .L_22)
.L_22:
        /*0034*/ 	.word	0x00000008
.L_23:


//--------------------- .nv.info._Z7kernel1v      --------------------------
	.section	.nv.info._Z7kernel1v,"",@"SHT_CUDA_INFO"
	.sectionflags	@""
	.align	4


	//----- nvinfo : EIATTR_CUDA_API_VERSION
	.align		4
        /*0000*/ 	.byte	0x04, 0x37
        /*0002*/ 	.short	(.L_25 - .L_24)
.L_24:
        /*0004*/ 	.word	0x00000082


	//----- nvinfo : EIATTR_SPARSE_MMA_MASK
	.align		4
.L_25:
        /*0008*/ 	.byte	0x03, 0x50
        /*000a*/ 	.short	0x0000


	//----- nvinfo : EIATTR_MAXREG_COUNT
	.align		4
        /*000c*/ 	.byte	0x03, 0x1b
        /*000e*/ 	.short	0x00ff


	//----- nvinfo : EIATTR_EXTERNS
	.align		4
        /*0010*/ 	.byte	0x04, 0x0f
        /*0012*/ 	.short	(.L_27 - .L_26)


	//   ....[0]....
	.align		4
.L_26:
        /*0014*/ 	.word	index@(vprintf)


	//----- nvinfo : EIATTR_MERCURY_ISA_VERSION
	.align		4
.L_27:
        /*0018*/ 	.byte	0x03, 0x5f
        /*001a*/ 	.short	0x0101


	//----- nvinfo : EIATTR_VRC_CTA_INIT_COUNT
	.align		4
        /*001c*/ 	.byte	0x02, 0x4a
	.zero		1
	.zero		1


	//----- nvinfo : EIATTR_SYSCALL_OFFSETS
	.align		4
        /*0020*/ 	.byte	0x04, 0x46
        /*0022*/ 	.short	(.L_29 - .L_28)


	//   ....[0]....
.L_28:
        /*0024*/ 	.word	0x00000080


	//----- nvinfo : EIATTR_EXIT_INSTR_OFFSETS
	.align		4
.L_29:
        /*0028*/ 	.byte	0x04, 0x1c
        /*002a*/ 	.short	(.L_31 - .L_30)


	//   ....[0]....
.L_30:
        /*002c*/ 	.word	0x00000090


	//----- nvinfo : EIATTR_SW_WAR
	.align		4
.L_31:
        /*0030*/ 	.byte	0x04, 0x36
        /*0032*/ 	.short	(.L_33 - .L_32)
.L_32:
        /*0034*/ 	.word	0x00000008
.L_33:


//--------------------- .nv.callgraph             --------------------------
	.section	.nv.callgraph,"",@"SHT_CUDA_CALLGRAPH"
	.align	4
	.sectionentsize	8
	.align		4
        /*0000*/ 	.word	0x00000000
	.align		4
        /*0004*/ 	.word	0xffffffff
	.align		4
        /*0008*/ 	.word	index@(_Z7kernel2v)
	.align		4
        /*000c*/ 	.word	index@(vprintf)
	.align		4
        /*0010*/ 	.word	index@(_Z7kernel1v)
	.align		4
        /*0014*/ 	.word	index@(vprintf)
	.align		4
        /*0018*/ 	.word	0x00000000
	.align		4
        /*001c*/ 	.word	0xfffffffe
	.align		4
        /*0020*/ 	.word	0x00000000
	.align		4
        /*0024*/ 	.word	0xfffffffd
	.align		4
        /*0028*/ 	.word	0x00000000
	.align		4
        /*002c*/ 	.word	0xfffffffc


//--------------------- .nv.constant4             --------------------------
	.section	.nv.constant4,"a",@progbits
	.align	8
	.align		8
.nv.constant4:
        /*0000*/ 	.dword	vprintf
	.align		8
        /*0008*/ 	.dword	$str
	.align		8
        /*0010*/ 	.dword	$str$1


//--------------------- .text._Z7kernel2v         --------------------------
	.section	.text._Z7kernel2v,"ax",@progbits
	.align	128
        .global         _Z7kernel2v
        .type           _Z7kernel2v,@function
        .size           _Z7kernel2v,(.L_x_4 - _Z7kernel2v)
        .other          _Z7kernel2v,@"STO_CUDA_ENTRY STV_DEFAULT"
_Z7kernel2v:
.text._Z7kernel2v:
[----:B------:R-:W0:Y:S01]  /*0000*/  LDC R1, c[0x0][0x37c] ;  /* 0x0000df00ff017b82 */ /* 0x000e220000000800 */
[----:B------:R-:W-:Y:S01]  /*0010*/  MOV R0, 0x0 ;  /* 0x0000000000007802 */ /* 0x000fe20000000f00 */
[----:B------:R-:W1:Y:S01]  /*0020*/  LDCU.64 UR4, c[0x4][0x10] ;  /* 0x01000200ff0477ac */ /* 0x000e620008000a00 */
[----:B------:R-:W-:-:S05]  /*0030*/  CS2R R6, SRZ ;  /* 0x0000000000067805 */ /* 0x000fca000001ff00 */
[----:B------:R2:W3:Y:S01]  /*0040*/  LDC.64 R2, c[0x4][R0] ;  /* 0x0100000000027b82 */ /* 0x0004e20000000a00 */
[----:B-1----:R-:W-:Y:S02]  /*0050*/  IMAD.U32 R4, RZ, RZ, UR4 ;  /* 0x00000004ff047e24 */ /* 0x002fe4000f8e00ff */
[----:B--2---:R-:W-:-:S07]  /*0060*/  IMAD.U32 R5, RZ, RZ, UR5 ;  /* 0x00000005ff057e24 */ /* 0x004fce000f8e00ff */
[----:B------:R-:W-:-:S07]  /*0070*/  LEPC R20, `(.L_x_0) ;  /* 0x000000001014794e */ /* 0x000fce0000000000 */
[----:B0--3--:R-:W-:Y:S05]  /*0080*/  CALL.ABS.NOINC R2 ;  /* 0x0000000002007343 */ /* 0x009fea0003c00000 */
.L_x_0:
[----:B------:R-:W-:Y:S05]  /*0090*/  EXIT ;  /* 0x000000000000794d */ /* 0x000fea0003800000 */
.L_x_1:
[----:B------:R-:W-:-:S00]  /*00a0*/  BRA `(.L_x_1) ;  /* 0xfffffffc00fc7947 */ /* 0x000fc0000383ffff */
[----:B------:R-:W-:-:S00]  /*00b0*/  NOP ;  /* 0x0000000000007918 */ /* 0x000fc00000000000 */
        /* <DEDUP_REMOVED lines=12> */
.L_x_4:


//--------------------- .text._Z7kernel1v         --------------------------
	.section	.text._Z7kernel1v,"ax",@progbits
	.align	128
        .global         _Z7kernel1v
        .type           _Z7kernel1v,@function
        .size           _Z7kernel1v,(.L_x_5 - _Z7kernel1v)
        .other          _Z7kernel1v,@"STO_CUDA_ENTRY STV_DEFAULT"
_Z7kernel1v:
.text._Z7kernel1v:
        /* <DEDUP_REMOVED lines=9> */
.L_x_2:
[----:B------:R-:W-:Y:S05]  /*0090*/  EXIT ;  /* 0x000000000000794d */ /* 0x000fea0003800000 */
.L_x_3:
        /* <DEDUP_REMOVED lines=14> */
.L_x_5:


//--------------------- .nv.global.init           --------------------------
	.section	.nv.global.init,"aw",@progbits
.nv.global.init:
	.type		$str,@object
	.size		$str,($str$1 - $str)
$str:
        /*0000*/ 	.byte	0x68, 0x65, 0x6c, 0x6c, 0x6f, 0x20, 0x66, 0x72, 0x6f, 0x6d, 0x20, 0x47, 0x50, 0x55, 0x20, 0x31
        /*0010*/ 	.byte	0x0a, 0x00
	.type		$str$1,@object
	.size		$str$1,(.L_1 - $str$1)
$str$1:
        /*0012*/ 	.byte	0x68, 0x65, 0x6c, 0x6c, 0x6f, 0x20, 0x66, 0x72, 0x6f, 0x6d, 0x20, 0x47, 0x50, 0x55, 0x20, 0x32
        /*0022*/ 	.byte	0x20, 0x0a, 0x00
.L_1:


//--------------------- .nv.shared.reserved.0     --------------------------
	.section	.nv.shared.reserved.0,"aw",@nobits
	.weak		__nv_reservedSMEM_offset_0_alias
	.size		__nv_reservedSMEM_offset_0_alias, 0, 64
	.other		__nv_reservedSMEM_offset_0_alias,@"STO_CUDA_RESERVED_SHARED STV_DEFAULT"
__nv_reservedSMEM_offset_0_alias:
	.zero		0
	.zero		64


//--------------------- .nv.constant0._Z7kernel2v --------------------------
	.section	.nv.constant0._Z7kernel2v,"a",@progbits
	.sectionflags	@""
	.align	4
.nv.constant0._Z7kernel2v:
	.zero		896


//--------------------- .nv.constant0._Z7kernel1v --------------------------
	.section	.nv.constant0._Z7kernel1v,"a",@progbits
	.sectionflags	@""
	.align	4
.nv.constant0._Z7kernel1v:
	.zero		896


//--------------------- SYMBOLS --------------------------

	.type		.nv.reservedSmem.offset0,@object
	.size		.nv.reservedSmem.offset0,0x4
	.type		vprintf,@function
